	.headerflags	@"EF_CUDA_TEXMODE_UNIFIED EF_CUDA_64BIT_ADDRESS EF_CUDA_ACCELERATORS EF_CUDA_SM90 EF_CUDA_VIRTUAL_SM(EF_CUDA_SM90)"
	.elftype	@"ET_EXEC"


//--------------------- .nv.info                  --------------------------
	.section	.nv.info,"",@"SHT_CUDA_INFO"
	.align	4


	//----- nvinfo : EIATTR_REGCOUNT
	.align		4
        /*0000*/ 	.byte	0x04, 0x2f
        /*0002*/ 	.short	(.L_3 - .L_2)
	.align		4
.L_2:
        /*0004*/ 	.word	index@(triton_poi_fused__native_batch_norm_legit_no_training_add_convolution_relu_15)
        /*0008*/ 	.word	0x00000016


	//----- nvinfo : EIATTR_MIN_STACK_SIZE
	.align		4
.L_3:
        /*000c*/ 	.byte	0x04, 0x12
        /*000e*/ 	.short	(.L_5 - .L_4)
	.align		4
.L_4:
        /*0010*/ 	.word	index@(triton_poi_fused__native_batch_norm_legit_no_training_add_convolution_relu_15)
        /*0014*/ 	.word	0x00000000


	//----- nvinfo : EIATTR_FRAME_SIZE
	.align		4
.L_5:
        /*0018*/ 	.byte	0x04, 0x11
        /*001a*/ 	.short	(.L_7 - .L_6)
	.align		4
.L_6:
        /*001c*/ 	.word	index@(triton_poi_fused__native_batch_norm_legit_no_training_add_convolution_relu_15)
        /*0020*/ 	.word	0x00000000


	//----- nvinfo : EIATTR_MIN_STACK_SIZE
	.align		4
.L_7:
        /*0024*/ 	.byte	0x04, 0x12
        /*0026*/ 	.short	(.L_9 - .L_8)
	.align		4
.L_8:
        /*0028*/ 	.word	index@(triton_poi_fused__native_batch_norm_legit_no_training_add_convolution_relu_15)
        /*002c*/ 	.word	0x00000000
.L_9:


//--------------------- .nv.info.triton_poi_fused__native_batch_norm_legit_no_training_add_convolution_relu_15 --------------------------
	.section	.nv.info.triton_poi_fused__native_batch_norm_legit_no_training_add_convolution_relu_15,"",@"SHT_CUDA_INFO"
	.sectionflags	@""
	.align	4


	//----- nvinfo : EIATTR_CUDA_API_VERSION
	.align		4
        /*0000*/ 	.byte	0x04, 0x37
        /*0002*/ 	.short	(.L_11 - .L_10)
.L_10:
        /*0004*/ 	.word	0x0000007c


	//----- nvinfo : EIATTR_KPARAM_INFO
	.align		4
.L_11:
        /*0008*/ 	.byte	0x04, 0x17
        /*000a*/ 	.short	(.L_13 - .L_12)
.L_12:
        /*000c*/ 	.word	0x00000000
        /*0010*/ 	.short	0x0008
        /*0012*/ 	.short	0x0040
        /*0014*/ 	.byte	0x00, 0xf0, 0x11, 0x00


	//----- nvinfo : EIATTR_KPARAM_INFO
	.align		4
.L_13:
        /*0018*/ 	.byte	0x04, 0x17
        /*001a*/ 	.short	(.L_15 - .L_14)
.L_14:
        /*001c*/ 	.word	0x00000000
        /*0020*/ 	.short	0x0007
        /*0022*/ 	.short	0x0038
        /*0024*/ 	.byte	0x00, 0xf4, 0x21, 0x00


	//----- nvinfo : EIATTR_KPARAM_INFO
	.align		4
.L_15:
        /*0028*/ 	.byte	0x04, 0x17
        /*002a*/ 	.short	(.L_17 - .L_16)
.L_16:
        /*002c*/ 	.word	0x00000000
        /*0030*/ 	.short	0x0006
        /*0032*/ 	.short	0x0030
        /*0034*/ 	.byte	0x00, 0xf4, 0x21, 0x00


	//----- nvinfo : EIATTR_KPARAM_INFO
	.align		4
.L_17:
        /*0038*/ 	.byte	0x04, 0x17
        /*003a*/ 	.short	(.L_19 - .L_18)
.L_18:
        /*003c*/ 	.word	0x00000000
        /*0040*/ 	.short	0x0005
        /*0042*/ 	.short	0x0028
        /*0044*/ 	.byte	0x00, 0xf4, 0x21, 0x00


	//----- nvinfo : EIATTR_KPARAM_INFO
	.align		4
.L_19:
        /*0048*/ 	.byte	0x04, 0x17
        /*004a*/ 	.short	(.L_21 - .L_20)
.L_20:
        /*004c*/ 	.word	0x00000000
        /*0050*/ 	.short	0x0004
        /*0052*/ 	.short	0x0020
        /*0054*/ 	.byte	0x00, 0xf4, 0x21, 0x00


	//----- nvinfo : EIATTR_KPARAM_INFO
	.align		4
.L_21:
        /*0058*/ 	.byte	0x04, 0x17
        /*005a*/ 	.short	(.L_23 - .L_22)
.L_22:
        /*005c*/ 	.word	0x00000000
        /*0060*/ 	.short	0x0003
        /*0062*/ 	.short	0x0018
        /*0064*/ 	.byte	0x00, 0xf4, 0x21, 0x00


	//----- nvinfo : EIATTR_KPARAM_INFO
	.align		4
.L_23:
        /*0068*/ 	.byte	0x04, 0x17
        /*006a*/ 	.short	(.L_25 - .L_24)
.L_24:
        /*006c*/ 	.word	0x00000000
        /*0070*/ 	.short	0x0002
        /*0072*/ 	.short	0x0010
        /*0074*/ 	.byte	0x00, 0xf4, 0x21, 0x00


	//----- nvinfo : EIATTR_KPARAM_INFO
	.align		4
.L_25:
        /*0078*/ 	.byte	0x04, 0x17
        /*007a*/ 	.short	(.L_27 - .L_26)
.L_26:
        /*007c*/ 	.word	0x00000000
        /*0080*/ 	.short	0x0001
        /*0082*/ 	.short	0x0008
        /*0084*/ 	.byte	0x00, 0xf4, 0x21, 0x00


	//----- nvinfo : EIATTR_KPARAM_INFO
	.align		4
.L_27:
        /*0088*/ 	.byte	0x04, 0x17
        /*008a*/ 	.short	(.L_29 - .L_28)
.L_28:
        /*008c*/ 	.word	0x00000000
        /*0090*/ 	.short	0x0000
        /*0092*/ 	.short	0x0000
        /*0094*/ 	.byte	0x00, 0xf4, 0x21, 0x00


	//----- nvinfo : EIATTR_SPARSE_MMA_MASK
	.align		4
.L_29:
        /*0098*/ 	.byte	0x03, 0x50
        /*009a*/ 	.short	0x0000


	//----- nvinfo : EIATTR_MAXREG_COUNT
	.align		4
        /*009c*/ 	.byte	0x03, 0x1b
        /*009e*/ 	.short	0x00ff


	//----- nvinfo : EIATTR_EXIT_INSTR_OFFSETS
	.align		4
        /*00a0*/ 	.byte	0x04, 0x1c
        /*00a2*/ 	.short	(.L_31 - .L_30)


	//   ....[0]....
.L_30:
        /*00a4*/ 	.word	0x00000380


	//----- nvinfo : EIATTR_REQNTID
	.align		4
.L_31:
        /*00a8*/ 	.byte	0x04, 0x10
        /*00aa*/ 	.short	(.L_33 - .L_32)
.L_32:
        /*00ac*/ 	.word	0x00000080
        /*00b0*/ 	.word	0x00000001
        /*00b4*/ 	.word	0x00000001


	//----- nvinfo : EIATTR_CBANK_PARAM_SIZE
	.align		4
.L_33:
        /*00b8*/ 	.byte	0x03, 0x19
        /*00ba*/ 	.short	0x0044


	//----- nvinfo : EIATTR_PARAM_CBANK
	.align		4
        /*00bc*/ 	.byte	0x04, 0x0a
        /*00be*/ 	.short	(.L_35 - .L_34)
	.align		4
.L_34:
        /*00c0*/ 	.word	index@(.nv.constant0.triton_poi_fused__native_batch_norm_legit_no_training_add_convolution_relu_15)
        /*00c4*/ 	.short	0x0210
        /*00c6*/ 	.short	0x0044


	//----- nvinfo : EIATTR_SW_WAR
	.align		4
.L_35:
        /*00c8*/ 	.byte	0x04, 0x36
        /*00ca*/ 	.short	(.L_37 - .L_36)
.L_36:
        /*00cc*/ 	.word	0x00000008
.L_37:


//--------------------- .nv.callgraph             --------------------------
	.section	.nv.callgraph,"",@"SHT_CUDA_CALLGRAPH"
	.align	4
	.sectionentsize	8
	.align		4
        /*0000*/ 	.word	0x00000000
	.align		4
        /*0004*/ 	.word	0xffffffff
	.align		4
        /*0008*/ 	.word	0x00000000
	.align		4
        /*000c*/ 	.word	0xfffffffe
	.align		4
        /*0010*/ 	.word	0x00000000
	.align		4
        /*0014*/ 	.word	0xfffffffd
	.align		4
        /*0018*/ 	.word	0x00000000
	.align		4
        /*001c*/ 	.word	0xfffffffc


//--------------------- .nv.constant4             --------------------------
	.section	.nv.constant4,"a",@progbits
	.align	8
	.align		8
.nv.constant4:
        /*0000*/ 	.dword	_$_str
	.align		8
        /*0008*/ 	.dword	_$_str_$_2


//--------------------- .text.triton_poi_fused__native_batch_norm_legit_no_training_add_convolution_relu_15 --------------------------
	.section	.text.triton_poi_fused__native_batch_norm_legit_no_training_add_convolution_relu_15,"ax",@progbits
	.align	128
        .global         triton_poi_fused__native_batch_norm_legit_no_training_add_convolution_relu_15
        .type           triton_poi_fused__native_batch_norm_legit_no_training_add_convolution_relu_15,@function
        .size           triton_poi_fused__native_batch_norm_legit_no_training_add_convolution_relu_15,(.L_x_1 - triton_poi_fused__native_batch_norm_legit_no_training_add_convolution_relu_15)
        .other          triton_poi_fused__native_batch_norm_legit_no_training_add_convolution_relu_15,@"STO_CUDA_ENTRY STV_DEFAULT"
triton_poi_fused__native_batch_norm_legit_no_training_add_convolution_relu_15:
.text.triton_poi_fused__native_batch_norm_legit_no_training_add_convolution_relu_15:
[----:B------:R-:W-:Y:S01]  /*0000*/  LDC R1, c[0x0][0x28] ;  /* 0x00000a00ff017b82 */ /* 0x000fe20000000800 */
[----:B------:R-:W1:Y:S07]  /*0010*/  S2R R0, SR_TID.X ;  /* 0x0000000000007919 */ /* 0x000e6e0000002100 */
[----:B------:R-:W2:Y:S01]  /*0020*/  LDC.64 R14, c[0x0][0x230] ;  /* 0x00008c00ff0e7b82 */ /* 0x000ea20000000a00 */
[----:B------:R-:W-:Y:S01]  /*0030*/  ULDC.64 UR4, c[0x0][0x208] ;  /* 0x0000820000047ab9 */ /* 0x000fe20000000a00 */
[----:B------:R-:W3:Y:S06]  /*0040*/  S2R R3, SR_CTAID.X ;  /* 0x0000000000037919 */ /* 0x000eec0000002500 */
[----:B------:R-:W4:Y:S08]  /*0050*/  LDC.64 R16, c[0x0][0x218] ;  /* 0x00008600ff107b82 */ /* 0x000f300000000a00 */
[----:B------:R-:W5:Y:S08]  /*0060*/  LDC.64 R18, c[0x0][0x228] ;  /* 0x00008a00ff127b82 */ /* 0x000f700000000a00 */
[----:B------:R-:W5:Y:S01]  /*0070*/  LDC.64 R8, c[0x0][0x238] ;  /* 0x00008e00ff087b82 */ /* 0x000f620000000a00 */
[----:B-1----:R-:W-:-:S07]  /*0080*/  LOP3.LUT R0, R0, 0x7f, RZ, 0xc0, !PT ;  /* 0x0000007f00007812 */ /* 0x002fce00078ec0ff */
[----:B------:R-:W1:Y:S01]  /*0090*/  LDC.64 R4, c[0x0][0x240] ;  /* 0x00009000ff047b82 */ /* 0x000e620000000a00 */
[----:B---3--:R-:W-:Y:S02]  /*00a0*/  SHF.R.S32.HI R2, RZ, 0x18, R3 ;  /* 0x00000018ff027819 */ /* 0x008fe40000011403 */
[----:B------:R-:W-:Y:S02]  /*00b0*/  LEA R0, R3, R0, 0x7 ;  /* 0x0000000003007211 */ /* 0x000fe400078e38ff */
[----:B------:R-:W-:-:S03]  /*00c0*/  SGXT R3, R2, 0x1 ;  /* 0x000000010203781a */ /* 0x000fc60000000200 */
[----:B------:R-:W3:Y:S01]  /*00d0*/  LDC.64 R10, c[0x0][0x220] ;  /* 0x00008800ff0a7b82 */ /* 0x000ee20000000a00 */
[----:B------:R-:W-:-:S04]  /*00e0*/  LEA.HI R3, R3, R0, RZ, 0x7 ;  /* 0x0000000003037211 */ /* 0x000fc800078f38ff */
[----:B------:R-:W-:-:S04]  /*00f0*/  LOP3.LUT R3, R3, 0xffffff80, RZ, 0xc0, !PT ;  /* 0xffffff8003037812 */ /* 0x000fc800078ec0ff */
[----:B------:R-:W-:Y:S02]  /*0100*/  IADD3 R7, R0, -R3, RZ ;  /* 0x8000000300077210 */ /* 0x000fe40007ffe0ff */
[----:B------:R-:W1:Y:S03]  /*0110*/  LDC.64 R2, c[0x0][0x210] ;  /* 0x00008400ff027b82 */ /* 0x000e660000000a00 */
[----:B--2---:R-:W-:-:S05]  /*0120*/  IMAD.WIDE R14, R7, 0x4, R14 ;  /* 0x00000004070e7825 */ /* 0x004fca00078e020e */
[----:B------:R-:W2:Y:S01]  /*0130*/  LDG.E.EL R6, desc[UR4][R14.64] ;  /* 0x000000040e067981 */ /* 0x000ea2000c2e1900 */
[----:B----4-:R-:W-:-:S04]  /*0140*/  IMAD.WIDE R16, R7, 0x4, R16 ;  /* 0x0000000407107825 */ /* 0x010fc800078e0210 */
[----:B-----5:R-:W-:Y:S01]  /*0150*/  IMAD.WIDE R18, R7, 0x4, R18 ;  /* 0x0000000407127825 */ /* 0x020fe200078e0212 */
[----:B------:R-:W4:Y:S04]  /*0160*/  LDG.E.EL R12, desc[UR4][R16.64] ;  /* 0x00000004100c7981 */ /* 0x000f28000c2e1900 */
[----:B------:R-:W5:Y:S01]  /*0170*/  LDG.E.EL R13, desc[UR4][R18.64] ;  /* 0x00000004120d7981 */ /* 0x000f62000c2e1900 */
[----:B01----:R-:W-:-:S05]  /*0180*/  IMAD.WIDE R2, R0, 0x4, R2 ;  /* 0x0000000400027825 */ /* 0x003fca00078e0202 */
[----:B------:R-:W4:Y:S01]  /*0190*/  LDG.E R15, desc[UR4][R2.64] ;  /* 0x00000004020f7981 */ /* 0x000f22000c1e1900 */
[----:B------:R-:W-:-:S04]  /*01a0*/  IMAD.WIDE R8, R7, 0x4, R8 ;  /* 0x0000000407087825 */ /* 0x000fc800078e0208 */
[----:B------:R-:W-:Y:S02]  /*01b0*/  IMAD.WIDE R4, R7, 0x4, R4 ;  /* 0x0000000407047825 */ /* 0x000fe400078e0204 */
[----:B------:R0:W5:Y:S04]  /*01c0*/  LDG.E.EL R8, desc[UR4][R8.64] ;  /* 0x0000000408087981 */ /* 0x000168000c2e1900 */
[----:B------:R1:W5:Y:S01]  /*01d0*/  LDG.E.EL R7, desc[UR4][R4.64] ;  /* 0x0000000404077981 */ /* 0x000362000c2e1900 */
[----:B---3--:R-:W-:-:S06]  /*01e0*/  IMAD.WIDE R10, R0, 0x4, R10 ;  /* 0x00000004000a7825 */ /* 0x008fcc00078e020a */
[----:B------:R-:W3:Y:S01]  /*01f0*/  LDG.E R10, desc[UR4][R10.64] ;  /* 0x000000040a0a7981 */ /* 0x000ee2000c1e1900 */
[----:B0-----:R-:W-:Y:S01]  /*0200*/  HFMA2.MMA R9, -RZ, RZ, 1.625, 0 ;  /* 0x3e800000ff097435 */ /* 0x001fe200000001ff */
[----:B--2---:R-:W-:-:S04]  /*0210*/  FADD R6, R6, 9.9999997473787516356e-06 ;  /* 0x3727c5ac06067421 */ /* 0x004fc80000000000 */
[----:B------:R-:W0:Y:S02]  /*0220*/  MUFU.SQRT R14, R6 ;  /* 0x00000006000e7308 */ /* 0x000e240000002000 */
[C---:B0-----:R-:W-:Y:S02]  /*0230*/  FSETP.GT.AND P0, PT, R14.reuse, 8.50705917302346158658e+37, PT ;  /* 0x7e8000000e00780b */ /* 0x041fe40003f04000 */
[----:B------:R-:W-:-:S11]  /*0240*/  FSETP.GEU.AND P1, PT, R14, 1.175494350822287508e-38, PT ;  /* 0x008000000e00780b */ /* 0x000fd60003f2e000 */
[----:B------:R-:W-:-:S04]  /*0250*/  @P0 FMUL R14, R14, 0.25 ;  /* 0x3e8000000e0e0820 */ /* 0x000fc80000400000 */
[----:B------:R-:W-:-:S06]  /*0260*/  @!P1 FMUL R14, R14, 16777216 ;  /* 0x4b8000000e0e9820 */ /* 0x000fcc0000400000 */
[----:B------:R-:W0:Y:S01]  /*0270*/  MUFU.RCP R14, R14 ;  /* 0x0000000e000e7308 */ /* 0x000e220000001000 */
[----:B-1----:R-:W-:Y:S01]  /*0280*/  FSEL R5, R9, 1, P0 ;  /* 0x3f80000009057808 */ /* 0x002fe20000000000 */
[----:B----4-:R-:W-:-:S04]  /*0290*/  FADD R12, R15, R12 ;  /* 0x0000000c0f0c7221 */ /* 0x010fc80000000000 */
[----:B------:R-:W-:Y:S01]  /*02a0*/  @!P1 FMUL R5, R5, 16777216 ;  /* 0x4b80000005059820 */ /* 0x000fe20000400000 */
[----:B-----5:R-:W-:-:S03]  /*02b0*/  FADD R13, -R13, R12 ;  /* 0x0000000c0d0d7221 */ /* 0x020fc60000000100 */
[----:B0-----:R-:W-:Y:S02]  /*02c0*/  FMUL R16, R14, R5 ;  /* 0x000000050e107220 */ /* 0x001fe40000400000 */
[----:B------:R-:W0:Y:S02]  /*02d0*/  LDC.64 R4, c[0x0][0x248] ;  /* 0x00009200ff047b82 */ /* 0x000e240000000a00 */
[----:B------:R-:W-:-:S04]  /*02e0*/  FMUL R13, R13, R16 ;  /* 0x000000100d0d7220 */ /* 0x000fc80000400000 */
[----:B------:R-:W-:-:S05]  /*02f0*/  FFMA R7, R8, R13, R7 ;  /* 0x0000000d08077223 */ /* 0x000fca0000000007 */
[----:B------:R-:W-:-:S04]  /*0300*/  FSETP.GEU.AND P0, PT, R7, RZ, PT ;  /* 0x000000ff0700720b */ /* 0x000fc80003f0e000 */
[----:B------:R-:W-:-:S04]  /*0310*/  FSEL R7, R7, RZ, P0 ;  /* 0x000000ff07077208 */ /* 0x000fc80000000000 */
[----:B---3--:R-:W-:Y:S01]  /*0320*/  FSETP.GEU.AND P0, PT, R7, -R10, PT ;  /* 0x8000000a0700720b */ /* 0x008fe20003f0e000 */
[----:B------:R-:W-:Y:S01]  /*0330*/  FADD R6, R10, R7 ;  /* 0x000000070a067221 */ /* 0x000fe20000000000 */
[----:B0-----:R-:W-:-:S04]  /*0340*/  IMAD.WIDE R4, R0, 0x4, R4 ;  /* 0x0000000400047825 */ /* 0x001fc800078e0204 */
[----:B------:R-:W-:Y:S01]  /*0350*/  FSEL R7, R6, RZ, P0 ;  /* 0x000000ff06077208 */ /* 0x000fe20000000000 */
[----:B------:R-:W-:Y:S04]  /*0360*/  STG.E desc[UR4][R2.64], R12 ;  /* 0x0000000c02007986 */ /* 0x000fe8000c101904 */
[----:B------:R-:W-:Y:S01]  /*0370*/  STG.E desc[UR4][R4.64], R7 ;  /* 0x0000000704007986 */ /* 0x000fe2000c101904 */
[----:B------:R-:W-:Y:S05]  /*0380*/  EXIT ;  /* 0x000000000000794d */ /* 0x000fea0003800000 */
.L_x_0:
[----:B------:R-:W-:-:S00]  /*0390*/  BRA `(.L_x_0) ;  /* 0xfffffffc00fc7947 */ /* 0x000fc0000383ffff */
[----:B------:R-:W-:-:S00]  /*03a0*/  NOP ;  /* 0x0000000000007918 */ /* 0x000fc00000000000 */
        /* <DEDUP_REMOVED lines=13> */
.L_x_1:


//--------------------- .nv.global.init           --------------------------
	.section	.nv.global.init,"aw",@progbits
.nv.global.init:
	.type		_$_str,@object
	.size		_$_str,(_$_str_$_2 - _$_str)
_$_str:
        /*0000*/ 	.byte	0x5f, 0x5f, 0x43, 0x55, 0x44, 0x41, 0x5f, 0x46, 0x54, 0x5a, 0x00
	.type		_$_str_$_2,@object
	.size		_$_str_$_2,(.L_1 - _$_str_$_2)
_$_str_$_2:
        /*000b*/ 	.byte	0x5f, 0x5f, 0x43, 0x55, 0x44, 0x41, 0x5f, 0x50, 0x52, 0x45, 0x43, 0x5f, 0x53, 0x51, 0x52, 0x54
        /*001b*/ 	.byte	0x00
.L_1:


//--------------------- .nv.constant0.triton_poi_fused__native_batch_norm_legit_no_training_add_convolution_relu_15 --------------------------
	.section	.nv.constant0.triton_poi_fused__native_batch_norm_legit_no_training_add_convolution_relu_15,"a",@progbits
	.sectionflags	@""
	.align	4
.nv.constant0.triton_poi_fused__native_batch_norm_legit_no_training_add_convolution_relu_15:
	.zero		596
